//
// Generated by NVIDIA NVVM Compiler
//
// Compiler Build ID: CL-36424714
// Cuda compilation tools, release 13.0, V13.0.88
// Based on NVVM 20.0.0
//

.version 9.0
.target sm_100
.address_size 64

	// .globl	_Z8fillGridPi

.visible .entry _Z8fillGridPi(
	.param .u64 .ptr .align 1 _Z8fillGridPi_param_0
)
{
	.reg .pred 	%p<5>;
	.reg .b32 	%r<15>;
	.reg .b64 	%rd<8>;

	ld.param.u64 	%rd1, [_Z8fillGridPi_param_0];
	cvta.to.global.u64 	%rd2, %rd1;
	mov.u32 	%r1, %ntid.x;
	mov.u32 	%r2, %ctaid.x;
	mov.u32 	%r3, %tid.x;
	mad.lo.s32 	%r4, %r1, %r2, %r3;
	mov.u32 	%r5, %ntid.y;
	mov.u32 	%r6, %ctaid.y;
	mov.u32 	%r7, %tid.y;
	mad.lo.s32 	%r8, %r5, %r6, %r7;
	setp.eq.s32 	%p1, %r4, 0;
	setp.eq.s32 	%p2, %r8, 0;
	setp.eq.s32 	%p3, %r4, 17999;
	setp.eq.s32 	%p4, %r8, 17999;
	mul.lo.s32 	%r9, %r4, %r8;
	selp.b32 	%r10, 0, %r9, %p2;
	selp.b32 	%r11, 0, %r10, %p1;
	selp.b32 	%r12, 0, %r11, %p3;
	selp.b32 	%r13, 0, %r12, %p4;
	mul.lo.s32 	%r14, %r8, 18000;
	cvt.u64.u32 	%rd3, %r14;
	cvt.s64.s32 	%rd4, %r4;
	add.s64 	%rd5, %rd3, %rd4;
	shl.b64 	%rd6, %rd5, 2;
	add.s64 	%rd7, %rd2, %rd6;
	st.global.u32 	[%rd7], %r13;
	ret;

}
	// .globl	_Z11computeGridPiS_
.visible .entry _Z11computeGridPiS_(
	.param .u64 .ptr .align 1 _Z11computeGridPiS__param_0,
	.param .u64 .ptr .align 1 _Z11computeGridPiS__param_1
)
{
	.reg .pred 	%p<8>;
	.reg .b32 	%r<20>;
	.reg .b64 	%rd<19>;

	ld.param.u64 	%rd1, [_Z11computeGridPiS__param_0];
	ld.param.u64 	%rd2, [_Z11computeGridPiS__param_1];
	mov.u32 	%r3, %ntid.x;
	mov.u32 	%r4, %ctaid.x;
	mov.u32 	%r5, %tid.x;
	mad.lo.s32 	%r1, %r3, %r4, %r5;
	mov.u32 	%r6, %ntid.y;
	mov.u32 	%r7, %ctaid.y;
	mov.u32 	%r8, %tid.y;
	mad.lo.s32 	%r9, %r6, %r7, %r8;
	setp.eq.s32 	%p1, %r1, 0;
	setp.eq.s32 	%p2, %r9, 0;
	or.pred  	%p3, %p1, %p2;
	setp.eq.s32 	%p4, %r1, 17999;
	or.pred  	%p5, %p4, %p3;
	setp.eq.s32 	%p6, %r9, 17999;
	or.pred  	%p7, %p5, %p6;
	@%p7 bra 	$L__BB1_2;
	cvta.to.global.u64 	%rd3, %rd1;
	cvta.to.global.u64 	%rd4, %rd2;
	mul.lo.s32 	%r10, %r9, 18000;
	add.s32 	%r11, %r10, -18000;
	cvt.s64.s32 	%rd5, %r11;
	cvt.s64.s32 	%rd6, %r1;
	add.s64 	%rd7, %rd5, %rd6;
	shl.b64 	%rd8, %rd7, 2;
	add.s64 	%rd9, %rd3, %rd8;
	ld.global.u32 	%r12, [%rd9];
	add.s32 	%r13, %r10, 18000;
	cvt.s64.s32 	%rd10, %r13;
	add.s64 	%rd11, %rd10, %rd6;
	shl.b64 	%rd12, %rd11, 2;
	add.s64 	%rd13, %rd3, %rd12;
	ld.global.u32 	%r14, [%rd13];
	add.s32 	%r15, %r14, %r12;
	cvt.u64.u32 	%rd14, %r10;
	add.s64 	%rd15, %rd14, %rd6;
	shl.b64 	%rd16, %rd15, 2;
	add.s64 	%rd17, %rd3, %rd16;
	ld.global.u32 	%r16, [%rd17+-4];
	add.s32 	%r17, %r15, %r16;
	ld.global.u32 	%r18, [%rd17+4];
	add.s32 	%r19, %r17, %r18;
	add.s64 	%rd18, %rd4, %rd16;
	st.global.u32 	[%rd18], %r19;
$L__BB1_2:
	ret;

}


// ===== COMPILED SASS (sm_100) =====

	.target	sm_100

	.elftype	@"ET_EXEC"


//--------------------- .note.nv.tkinfo           --------------------------
	.section	.note.nv.tkinfo,"",@"SHT_NOTE"
	.sectionflags	@"SHF_NOTE_NV_TKINFO"
	.tkinfo
        /*0018*/ 	.word	0x00000002
        /*0030*/ 	.string	""
        /*0030*/ 	.string	"ptxas"
        /*0030*/ 	.string	"Cuda compilation tools, release 13.0, V13.0.88"
        /*0030*/ 	.string	"Build cuda_13.0.r13.0/compiler.36424714_0"
        /*0030*/ 	.string	"-arch sm_100 -m 64 "



//--------------------- .note.nv.cuinfo           --------------------------
	.section	.note.nv.cuinfo,"",@"SHT_NOTE"
	.sectionflags	@"SHF_NOTE_NV_CUINFO"
        /*0018*/ 	.short	0x0002
        /*001a*/ 	.short	0x0064
        /*001c*/ 	.short	0x0082
	.zero		2


//--------------------- .nv.info                  --------------------------
	.section	.nv.info,"",@"SHT_CUDA_INFO"
	.align	4


	//----- nvinfo : EIATTR_REGCOUNT
	.align		4
        /*0000*/ 	.byte	0x04, 0x2f
        /*0002*/ 	.short	(.L_1 - .L_0)
	.align		4
.L_0:
        /*0004*/ 	.word	index@(_Z8fillGridPi)
        /*0008*/ 	.word	0x00000008


	//----- nvinfo : EIATTR_FRAME_SIZE
	.align		4
.L_1:
        /*000c*/ 	.byte	0x04, 0x11
        /*000e*/ 	.short	(.L_3 - .L_2)
	.align		4
.L_2:
        /*0010*/ 	.word	index@(_Z8fillGridPi)
        /*0014*/ 	.word	0x00000000


	//----- nvinfo : EIATTR_REGCOUNT
	.align		4
.L_3:
        /*0018*/ 	.byte	0x04, 0x2f
        /*001a*/ 	.short	(.L_5 - .L_4)
	.align		4
.L_4:
        /*001c*/ 	.word	index@(_Z11computeGridPiS_)
        /*0020*/ 	.word	0x0000000f


	//----- nvinfo : EIATTR_FRAME_SIZE
	.align		4
.L_5:
        /*0024*/ 	.byte	0x04, 0x11
        /*0026*/ 	.short	(.L_7 - .L_6)
	.align		4
.L_6:
        /*0028*/ 	.word	index@(_Z11computeGridPiS_)
        /*002c*/ 	.word	0x00000000


	//----- nvinfo : EIATTR_MIN_STACK_SIZE
	.align		4
.L_7:
        /*0030*/ 	.byte	0x04, 0x12
        /*0032*/ 	.short	(.L_9 - .L_8)
	.align		4
.L_8:
        /*0034*/ 	.word	index@(_Z11computeGridPiS_)
        /*0038*/ 	.word	0x00000000


	//----- nvinfo : EIATTR_MIN_STACK_SIZE
	.align		4
.L_9:
        /*003c*/ 	.byte	0x04, 0x12
        /*003e*/ 	.short	(.L_11 - .L_10)
	.align		4
.L_10:
        /*0040*/ 	.word	index@(_Z8fillGridPi)
        /*0044*/ 	.word	0x00000000
.L_11:


//--------------------- .nv.compat                --------------------------
	.section	.nv.compat,"",@"SHT_CUDA_COMPAT_INFO"
	.align	4
        /*0000*/ 	.byte	0x02, 0x09, 0x00, 0x00, 0x02, 0x02, 0x01, 0x00, 0x02, 0x05, 0x05, 0x00, 0x03, 0x07, 0x01, 0x01
        /*0010*/ 	.byte	0x02, 0x03, 0x00, 0x00, 0x02, 0x06, 0x01, 0x00, 0x04, 0x0b, 0x08, 0x00, 0x09, 0x00, 0x00, 0x00
        /*0020*/ 	.byte	0x00, 0x00, 0x00, 0x00


//--------------------- .nv.info._Z11computeGridPiS_ --------------------------
	.section	.nv.info._Z11computeGridPiS_,"",@"SHT_CUDA_INFO"
	.sectionflags	@""
	.align	4


	//----- nvinfo : EIATTR_CUDA_API_VERSION
	.align		4
        /*0000*/ 	.byte	0x04, 0x37
        /*0002*/ 	.short	(.L_13 - .L_12)
.L_12:
        /*0004*/ 	.word	0x00000082


	//----- nvinfo : EIATTR_KPARAM_INFO
	.align		4
.L_13:
        /*0008*/ 	.byte	0x04, 0x17
        /*000a*/ 	.short	(.L_15 - .L_14)
.L_14:
        /*000c*/ 	.word	0x00000000
        /*0010*/ 	.short	0x0001
        /*0012*/ 	.short	0x0008
        /*0014*/ 	.byte	0x00, 0xf5, 0x21, 0x00


	//----- nvinfo : EIATTR_KPARAM_INFO
	.align		4
.L_15:
        /*0018*/ 	.byte	0x04, 0x17
        /*001a*/ 	.short	(.L_17 - .L_16)
.L_16:
        /*001c*/ 	.word	0x00000000
        /*0020*/ 	.short	0x0000
        /*0022*/ 	.short	0x0000
        /*0024*/ 	.byte	0x00, 0xf5, 0x21, 0x00


	//----- nvinfo : EIATTR_SPARSE_MMA_MASK
	.align		4
.L_17:
        /*0028*/ 	.byte	0x03, 0x50
        /*002a*/ 	.short	0x0000


	//----- nvinfo : EIATTR_MAXREG_COUNT
	.align		4
        /*002c*/ 	.byte	0x03, 0x1b
        /*002e*/ 	.short	0x00ff


	//----- nvinfo : EIATTR_MERCURY_ISA_VERSION
	.align		4
        /*0030*/ 	.byte	0x03, 0x5f
        /*0032*/ 	.short	0x0101


	//----- nvinfo : EIATTR_VRC_CTA_INIT_COUNT
	.align		4
        /*0034*/ 	.byte	0x02, 0x4a
	.zero		1
	.zero		1


	//----- nvinfo : EIATTR_EXIT_INSTR_OFFSETS
	.align		4
        /*0038*/ 	.byte	0x04, 0x1c
        /*003a*/ 	.short	(.L_19 - .L_18)


	//   ....[0]....
.L_18:
        /*003c*/ 	.word	0x000000d0


	//   ....[1]....
        /*0040*/ 	.word	0x000002b0


	//----- nvinfo : EIATTR_CBANK_PARAM_SIZE
	.align		4
.L_19:
        /*0044*/ 	.byte	0x03, 0x19
        /*0046*/ 	.short	0x0010


	//----- nvinfo : EIATTR_PARAM_CBANK
	.align		4
        /*0048*/ 	.byte	0x04, 0x0a
        /*004a*/ 	.short	(.L_21 - .L_20)
	.align		4
.L_20:
        /*004c*/ 	.word	index@(.nv.constant0._Z11computeGridPiS_)
        /*0050*/ 	.short	0x0380
        /*0052*/ 	.short	0x0010


	//----- nvinfo : EIATTR_SW_WAR
	.align		4
.L_21:
        /*0054*/ 	.byte	0x04, 0x36
        /*0056*/ 	.short	(.L_23 - .L_22)
.L_22:
        /*0058*/ 	.word	0x00000008
.L_23:


//--------------------- .nv.info._Z8fillGridPi    --------------------------
	.section	.nv.info._Z8fillGridPi,"",@"SHT_CUDA_INFO"
	.sectionflags	@""
	.align	4


	//----- nvinfo : EIATTR_CUDA_API_VERSION
	.align		4
        /*0000*/ 	.byte	0x04, 0x37
        /*0002*/ 	.short	(.L_25 - .L_24)
.L_24:
        /*0004*/ 	.word	0x00000082


	//----- nvinfo : EIATTR_KPARAM_INFO
	.align		4
.L_25:
        /*0008*/ 	.byte	0x04, 0x17
        /*000a*/ 	.short	(.L_27 - .L_26)
.L_26:
        /*000c*/ 	.word	0x00000000
        /*0010*/ 	.short	0x0000
        /*0012*/ 	.short	0x0000
        /*0014*/ 	.byte	0x00, 0xf5, 0x21, 0x00


	//----- nvinfo : EIATTR_SPARSE_MMA_MASK
	.align		4
.L_27:
        /*0018*/ 	.byte	0x03, 0x50
        /*001a*/ 	.short	0x0000


	//----- nvinfo : EIATTR_MAXREG_COUNT
	.align		4
        /*001c*/ 	.byte	0x03, 0x1b
        /*001e*/ 	.short	0x00ff


	//----- nvinfo : EIATTR_MERCURY_ISA_VERSION
	.align		4
        /*0020*/ 	.byte	0x03, 0x5f
        /*0022*/ 	.short	0x0101


	//----- nvinfo : EIATTR_VRC_CTA_INIT_COUNT
	.align		4
        /*0024*/ 	.byte	0x02, 0x4a
	.zero		1
	.zero		1


	//----- nvinfo : EIATTR_EXIT_INSTR_OFFSETS
	.align		4
        /*0028*/ 	.byte	0x04, 0x1c
        /*002a*/ 	.short	(.L_29 - .L_28)


	//   ....[0]....
.L_28:
        /*002c*/ 	.word	0x000001a0


	//----- nvinfo : EIATTR_CBANK_PARAM_SIZE
	.align		4
.L_29:
        /*0030*/ 	.byte	0x03, 0x19
        /*0032*/ 	.short	0x0008


	//----- nvinfo : EIATTR_PARAM_CBANK
	.align		4
        /*0034*/ 	.byte	0x04, 0x0a
        /*0036*/ 	.short	(.L_31 - .L_30)
	.align		4
.L_30:
        /*0038*/ 	.word	index@(.nv.constant0._Z8fillGridPi)
        /*003c*/ 	.short	0x0380
        /*003e*/ 	.short	0x0008


	//----- nvinfo : EIATTR_SW_WAR
	.align		4
.L_31:
        /*0040*/ 	.byte	0x04, 0x36
        /*0042*/ 	.short	(.L_33 - .L_32)
.L_32:
        /*0044*/ 	.word	0x00000008
.L_33:


//--------------------- .nv.callgraph             --------------------------
	.section	.nv.callgraph,"",@"SHT_CUDA_CALLGRAPH"
	.align	4
	.sectionentsize	8
	.align		4
        /*0000*/ 	.word	0x00000000
	.align		4
        /*0004*/ 	.word	0xffffffff
	.align		4
        /*0008*/ 	.word	0x00000000
	.align		4
        /*000c*/ 	.word	0xfffffffe
	.align		4
        /*0010*/ 	.word	0x00000000
	.align		4
        /*0014*/ 	.word	0xfffffffd
	.align		4
        /*0018*/ 	.word	0x00000000
	.align		4
        /*001c*/ 	.word	0xfffffffc


//--------------------- .text._Z11computeGridPiS_ --------------------------
	.section	.text._Z11computeGridPiS_,"ax",@progbits
	.align	128
        .global         _Z11computeGridPiS_
        .type           _Z11computeGridPiS_,@function
        .size           _Z11computeGridPiS_,(.L_x_2 - _Z11computeGridPiS_)
        .other          _Z11computeGridPiS_,@"STO_CUDA_ENTRY STV_DEFAULT"
_Z11computeGridPiS_:
.text._Z11computeGridPiS_:
[----:B------:R-:W-:Y:S01]  /*0000*/  LDC R1, c[0x0][0x37c] ;  /* 0x0000df00ff017b82 */ /* 0x000fe20000000800 */
[----:B------:R-:W0:Y:S01]  /*0010*/  S2R R2, SR_CTAID.Y ;  /* 0x0000000000027919 */ /* 0x000e220000002600 */
[----:B------:R-:W1:Y:S01]  /*0020*/  LDCU UR4, c[0x0][0x360] ;  /* 0x00006c00ff0477ac */ /* 0x000e620008000800 */
[----:B------:R-:W0:Y:S01]  /*0030*/  S2R R5, SR_TID.Y ;  /* 0x0000000000057919 */ /* 0x000e220000002200 */
[----:B------:R-:W0:Y:S01]  /*0040*/  LDCU UR5, c[0x0][0x364] ;  /* 0x00006c80ff0577ac */ /* 0x000e220008000800 */
[----:B------:R-:W1:Y:S01]  /*0050*/  S2R R0, SR_CTAID.X ;  /* 0x0000000000007919 */ /* 0x000e620000002500 */
[----:B------:R-:W1:Y:S01]  /*0060*/  S2R R3, SR_TID.X ;  /* 0x0000000000037919 */ /* 0x000e620000002100 */
[----:B0-----:R-:W-:-:S05]  /*0070*/  IMAD R2, R2, UR5, R5 ;  /* 0x0000000502027c24 */ /* 0x001fca000f8e0205 */
[----:B------:R-:W-:Y:S01]  /*0080*/  ISETP.NE.AND P0, PT, R2, RZ, PT ;  /* 0x000000ff0200720c */ /* 0x000fe20003f05270 */
[----:B-1----:R-:W-:-:S05]  /*0090*/  IMAD R0, R0, UR4, R3 ;  /* 0x0000000400007c24 */ /* 0x002fca000f8e0203 */
[----:B------:R-:W-:-:S04]  /*00a0*/  ISETP.EQ.OR P0, PT, R0, RZ, !P0 ;  /* 0x000000ff0000720c */ /* 0x000fc80004702670 */
[----:B------:R-:W-:-:S04]  /*00b0*/  ISETP.EQ.OR P0, PT, R0, 0x464f, P0 ;  /* 0x0000464f0000780c */ /* 0x000fc80000702670 */
[----:B------:R-:W-:-:S13]  /*00c0*/  ISETP.EQ.OR P0, PT, R2, 0x464f, P0 ;  /* 0x0000464f0200780c */ /* 0x000fda0000702670 */
[----:B------:R-:W-:Y:S05]  /*00d0*/  @P0 EXIT ;  /* 0x000000000000094d */ /* 0x000fea0003800000 */
[----:B------:R-:W0:Y:S01]  /*00e0*/  LDCU.128 UR8, c[0x0][0x380] ;  /* 0x00007000ff0877ac */ /* 0x000e220008000c00 */
[----:B------:R-:W-:Y:S01]  /*00f0*/  IMAD R3, R2, 0x4650, RZ ;  /* 0x0000465002037824 */ /* 0x000fe200078e02ff */
[----:B------:R-:W-:Y:S01]  /*0100*/  SHF.R.S32.HI R2, RZ, 0x1f, R0 ;  /* 0x0000001fff027819 */ /* 0x000fe20000011400 */
[----:B------:R-:W1:Y:S02]  /*0110*/  LDCU.64 UR4, c[0x0][0x358] ;  /* 0x00006b00ff0477ac */ /* 0x000e640008000a00 */
[C---:B------:R-:W-:Y:S02]  /*0120*/  VIADD R5, R3.reuse, 0xffffb9b0 ;  /* 0xffffb9b003057836 */ /* 0x040fe40000000000 */
[----:B------:R-:W-:Y:S01]  /*0130*/  VIADD R7, R3, 0x4650 ;  /* 0x0000465003077836 */ /* 0x000fe20000000000 */
[C---:B------:R-:W-:Y:S02]  /*0140*/  IADD3 R3, P2, PT, R0.reuse, R3, RZ ;  /* 0x0000000300037210 */ /* 0x040fe40007f5e0ff */
[----:B------:R-:W-:-:S02]  /*0150*/  IADD3 R11, P0, PT, R0, R5, RZ ;  /* 0x00000005000b7210 */ /* 0x000fc40007f1e0ff */
[----:B------:R-:W-:Y:S01]  /*0160*/  IADD3 R10, P1, PT, R0, R7, RZ ;  /* 0x00000007000a7210 */ /* 0x000fe20007f3e0ff */
[----:B------:R-:W-:Y:S01]  /*0170*/  IMAD.X R0, RZ, RZ, R2, P2 ;  /* 0x000000ffff007224 */ /* 0x000fe200010e0602 */
[-C--:B------:R-:W-:Y:S01]  /*0180*/  LEA.HI.X.SX32 R12, R5, R2.reuse, 0x1, P0 ;  /* 0x00000002050c7211 */ /* 0x080fe200000f0eff */
[----:B------:R-:W-:Y:S01]  /*0190*/  IMAD.SHL.U32 R8, R3, 0x4, RZ ;  /* 0x0000000403087824 */ /* 0x000fe200078e00ff */
[----:B------:R-:W-:Y:S02]  /*01a0*/  LEA.HI.X.SX32 R7, R7, R2, 0x1, P1 ;  /* 0x0000000207077211 */ /* 0x000fe400008f0eff */
[----:B0-----:R-:W-:Y:S02]  /*01b0*/  LEA R6, P1, R10, UR8, 0x2 ;  /* 0x000000080a067c11 */ /* 0x001fe4000f8210ff */
[----:B------:R-:W-:Y:S02]  /*01c0*/  SHF.L.U64.HI R9, R3, 0x2, R0 ;  /* 0x0000000203097819 */ /* 0x000fe40000010200 */
[----:B------:R-:W-:-:S02]  /*01d0*/  LEA R4, P0, R11, UR8, 0x2 ;  /* 0x000000080b047c11 */ /* 0x000fc4000f8010ff */
[----:B------:R-:W-:Y:S02]  /*01e0*/  IADD3 R2, P2, PT, R8, UR8, RZ ;  /* 0x0000000808027c10 */ /* 0x000fe4000ff5e0ff */
[----:B------:R-:W-:Y:S02]  /*01f0*/  LEA.HI.X R7, R10, UR9, R7, 0x2, P1 ;  /* 0x000000090a077c11 */ /* 0x000fe400088f1407 */
[----:B------:R-:W-:Y:S02]  /*0200*/  LEA.HI.X R5, R11, UR9, R12, 0x2, P0 ;  /* 0x000000090b057c11 */ /* 0x000fe400080f140c */
[----:B------:R-:W-:Y:S02]  /*0210*/  IADD3.X R3, PT, PT, R9, UR9, RZ, P2, !PT ;  /* 0x0000000909037c10 */ /* 0x000fe400097fe4ff */
[----:B-1----:R-:W2:Y:S04]  /*0220*/  LDG.E R7, desc[UR4][R6.64] ;  /* 0x0000000406077981 */ /* 0x002ea8000c1e1900 */
[----:B------:R-:W2:Y:S04]  /*0230*/  LDG.E R4, desc[UR4][R4.64] ;  /* 0x0000000404047981 */ /* 0x000ea8000c1e1900 */
[----:B------:R-:W2:Y:S04]  /*0240*/  LDG.E R0, desc[UR4][R2.64+-0x4] ;  /* 0xfffffc0402007981 */ /* 0x000ea8000c1e1900 */
[----:B------:R-:W3:Y:S01]  /*0250*/  LDG.E R11, desc[UR4][R2.64+0x4] ;  /* 0x00000404020b7981 */ /* 0x000ee2000c1e1900 */
[----:B------:R-:W-:-:S04]  /*0260*/  IADD3 R8, P0, PT, R8, UR10, RZ ;  /* 0x0000000a08087c10 */ /* 0x000fc8000ff1e0ff */
[----:B------:R-:W-:Y:S02]  /*0270*/  IADD3.X R9, PT, PT, R9, UR11, RZ, P0, !PT ;  /* 0x0000000b09097c10 */ /* 0x000fe400087fe4ff */
[----:B--2---:R-:W-:-:S05]  /*0280*/  IADD3 R0, PT, PT, R0, R7, R4 ;  /* 0x0000000700007210 */ /* 0x004fca0007ffe004 */
[----:B---3--:R-:W-:-:S05]  /*0290*/  IMAD.IADD R11, R0, 0x1, R11 ;  /* 0x00000001000b7824 */ /* 0x008fca00078e020b */
[----:B------:R-:W-:Y:S01]  /*02a0*/  STG.E desc[UR4][R8.64], R11 ;  /* 0x0000000b08007986 */ /* 0x000fe2000c101904 */
[----:B------:R-:W-:Y:S05]  /*02b0*/  EXIT ;  /* 0x000000000000794d */ /* 0x000fea0003800000 */
.L_x_0:
[----:B------:R-:W-:-:S00]  /*02c0*/  BRA `(.L_x_0) ;  /* 0xfffffffc00fc7947 */ /* 0x000fc0000383ffff */
[----:B------:R-:W-:-:S00]  /*02d0*/  NOP ;  /* 0x0000000000007918 */ /* 0x000fc00000000000 */
        /* <DEDUP_REMOVED lines=10> */
.L_x_2:


//--------------------- .text._Z8fillGridPi       --------------------------
	.section	.text._Z8fillGridPi,"ax",@progbits
	.align	128
        .global         _Z8fillGridPi
        .type           _Z8fillGridPi,@function
        .size           _Z8fillGridPi,(.L_x_3 - _Z8fillGridPi)
        .other          _Z8fillGridPi,@"STO_CUDA_ENTRY STV_DEFAULT"
_Z8fillGridPi:
.text._Z8fillGridPi:
[----:B------:R-:W-:Y:S01]  /*0000*/  LDC R1, c[0x0][0x37c] ;  /* 0x0000df00ff017b82 */ /* 0x000fe20000000800 */
[----:B------:R-:W0:Y:S01]  /*0010*/  S2R R0, SR_CTAID.X ;  /* 0x0000000000007919 */ /* 0x000e220000002500 */
[----:B------:R-:W0:Y:S01]  /*0020*/  LDCU UR4, c[0x0][0x360] ;  /* 0x00006c00ff0477ac */ /* 0x000e220008000800 */
[----:B------:R-:W0:Y:S01]  /*0030*/  S2R R3, SR_TID.X ;  /* 0x0000000000037919 */ /* 0x000e220000002100 */
[----:B------:R-:W1:Y:S01]  /*0040*/  LDCU UR5, c[0x0][0x364] ;  /* 0x00006c80ff0577ac */ /* 0x000e620008000800 */
[----:B------:R-:W1:Y:S01]  /*0050*/  S2R R2, SR_CTAID.Y ;  /* 0x0000000000027919 */ /* 0x000e620000002600 */
[----:B------:R-:W2:Y:S01]  /*0060*/  LDCU.64 UR6, c[0x0][0x380] ;  /* 0x00007000ff0677ac */ /* 0x000ea20008000a00 */
[----:B------:R-:W1:Y:S01]  /*0070*/  S2R R5, SR_TID.Y ;  /* 0x0000000000057919 */ /* 0x000e620000002200 */
[----:B0-----:R-:W-:-:S05]  /*0080*/  IMAD R0, R0, UR4, R3 ;  /* 0x0000000400007c24 */ /* 0x001fca000f8e0203 */
[----:B------:R-:W-:Y:S01]  /*0090*/  ISETP.NE.AND P2, PT, R0, RZ, PT ;  /* 0x000000ff0000720c */ /* 0x000fe20003f45270 */
[----:B-1----:R-:W-:Y:S01]  /*00a0*/  IMAD R3, R2, UR5, R5 ;  /* 0x0000000502037c24 */ /* 0x002fe2000f8e0205 */
[----:B------:R-:W0:Y:S03]  /*00b0*/  LDCU.64 UR4, c[0x0][0x358] ;  /* 0x00006b00ff0477ac */ /* 0x000e260008000a00 */
[----:B------:R-:W-:Y:S01]  /*00c0*/  IMAD R2, R0, R3, RZ ;  /* 0x0000000300027224 */ /* 0x000fe200078e02ff */
[C---:B------:R-:W-:Y:S01]  /*00d0*/  ISETP.NE.AND P0, PT, R3.reuse, RZ, PT ;  /* 0x000000ff0300720c */ /* 0x040fe20003f05270 */
[----:B------:R-:W-:-:S03]  /*00e0*/  IMAD R5, R3, 0x4650, RZ ;  /* 0x0000465003057824 */ /* 0x000fc600078e02ff */
[----:B------:R-:W-:Y:S02]  /*00f0*/  SEL R2, R2, RZ, P0 ;  /* 0x000000ff02027207 */ /* 0x000fe40000000000 */
[----:B------:R-:W-:Y:S02]  /*0100*/  IADD3 R5, P1, PT, R5, R0, RZ ;  /* 0x0000000005057210 */ /* 0x000fe40007f3e0ff */
[----:B------:R-:W-:Y:S02]  /*0110*/  ISETP.NE.AND P0, PT, R0, 0x464f, PT ;  /* 0x0000464f0000780c */ /* 0x000fe40003f05270 */
[----:B------:R-:W-:Y:S02]  /*0120*/  SEL R4, R2, RZ, P2 ;  /* 0x000000ff02047207 */ /* 0x000fe40001000000 */
[----:B------:R-:W-:Y:S02]  /*0130*/  LEA.HI.X.SX32 R0, R0, RZ, 0x1, P1 ;  /* 0x000000ff00007211 */ /* 0x000fe400008f0eff */
[----:B--2---:R-:W-:-:S02]  /*0140*/  LEA R2, P1, R5, UR6, 0x2 ;  /* 0x0000000605027c11 */ /* 0x004fc4000f8210ff */
[----:B------:R-:W-:Y:S02]  /*0150*/  ISETP.NE.AND P2, PT, R3, 0x464f, PT ;  /* 0x0000464f0300780c */ /* 0x000fe40003f45270 */
[----:B------:R-:W-:Y:S02]  /*0160*/  SEL R4, R4, RZ, P0 ;  /* 0x000000ff04047207 */ /* 0x000fe40000000000 */
[----:B------:R-:W-:Y:S02]  /*0170*/  LEA.HI.X R3, R5, UR7, R0, 0x2, P1 ;  /* 0x0000000705037c11 */ /* 0x000fe400088f1400 */
[----:B------:R-:W-:-:S05]  /*0180*/  SEL R5, R4, RZ, P2 ;  /* 0x000000ff04057207 */ /* 0x000fca0001000000 */
[----:B0-----:R-:W-:Y:S01]  /*0190*/  STG.E desc[UR4][R2.64], R5 ;  /* 0x0000000502007986 */ /* 0x001fe2000c101904 */
[----:B------:R-:W-:Y:S05]  /*01a0*/  EXIT ;  /* 0x000000000000794d */ /* 0x000fea0003800000 */
.L_x_1:
        /* <DEDUP_REMOVED lines=13> */
.L_x_3:


//--------------------- .nv.shared.reserved.0     --------------------------
	.section	.nv.shared.reserved.0,"aw",@nobits
	.weak		__nv_reservedSMEM_offset_0_alias
	.size		__nv_reservedSMEM_offset_0_alias, 0, 64
	.other		__nv_reservedSMEM_offset_0_alias,@"STO_CUDA_RESERVED_SHARED STV_DEFAULT"
__nv_reservedSMEM_offset_0_alias:
	.zero		0
	.zero		64


//--------------------- .nv.constant0._Z11computeGridPiS_ --------------------------
	.section	.nv.constant0._Z11computeGridPiS_,"a",@progbits
	.sectionflags	@""
	.align	4
.nv.constant0._Z11computeGridPiS_:
	.zero		912


//--------------------- .nv.constant0._Z8fillGridPi --------------------------
	.section	.nv.constant0._Z8fillGridPi,"a",@progbits
	.sectionflags	@""
	.align	4
.nv.constant0._Z8fillGridPi:
	.zero		904


//--------------------- SYMBOLS --------------------------

	.type		.nv.reservedSmem.offset0,@object
	.size		.nv.reservedSmem.offset0,0x4
